//
// Generated by NVIDIA NVVM Compiler
//
// Compiler Build ID: CL-36424714
// Cuda compilation tools, release 13.0, V13.0.88
// Based on NVVM 20.0.0
//

.version 9.0
.target sm_100
.address_size 64

	// .globl	_Z7findMaxPfiiPiS_
.extern .func  (.param .b32 func_retval0) vprintf
(
	.param .b64 vprintf_param_0,
	.param .b64 vprintf_param_1
)
;
.global .align 1 .b8 $str[7] = {109, 101, 58, 32, 37, 100};
.extern .shared .align 16 .b8 s[];

.visible .entry _Z7findMaxPfiiPiS_(
	.param .u64 .ptr .align 1 _Z7findMaxPfiiPiS__param_0,
	.param .u32 _Z7findMaxPfiiPiS__param_1,
	.param .u32 _Z7findMaxPfiiPiS__param_2,
	.param .u64 .ptr .align 1 _Z7findMaxPfiiPiS__param_3,
	.param .u64 .ptr .align 1 _Z7findMaxPfiiPiS__param_4
)
{
	.local .align 8 .b8 	__local_depot0[8];
	.reg .b64 	%SP;
	.reg .b64 	%SPL;
	.reg .pred 	%p<22>;
	.reg .b16 	%rs<14>;
	.reg .b32 	%r<81>;
	.reg .b32 	%f<87>;
	.reg .b64 	%rd<13>;

	mov.u64 	%SPL, __local_depot0;
	cvta.local.u64 	%SP, %SPL;
	ld.param.u64 	%rd3, [_Z7findMaxPfiiPiS__param_0];
	ld.param.u32 	%r34, [_Z7findMaxPfiiPiS__param_1];
	ld.param.u32 	%r35, [_Z7findMaxPfiiPiS__param_2];
	ld.param.u64 	%rd2, [_Z7findMaxPfiiPiS__param_3];
	ld.param.u64 	%rd4, [_Z7findMaxPfiiPiS__param_4];
	cvta.to.global.u64 	%rd1, %rd4;
	cvta.to.global.u64 	%rd5, %rd3;
	add.u64 	%rd6, %SP, 0;
	add.u64 	%rd7, %SPL, 0;
	mov.u32 	%r37, %ntid.x;
	mov.u32 	%r38, %ctaid.x;
	mov.u32 	%r39, %tid.x;
	mad.lo.s32 	%r1, %r37, %r38, %r39;
	st.local.u32 	[%rd7], %r1;
	mov.u64 	%rd8, $str;
	cvta.global.u64 	%rd9, %rd8;
	{ // callseq 0, 0
	.param .b64 param0;
	st.param.b64 	[param0], %rd9;
	.param .b64 param1;
	st.param.b64 	[param1], %rd6;
	.param .b32 retval0;
	call.uni (retval0), 
	vprintf, 
	(
	param0, 
	param1
	);
	ld.param.b32 	%r40, [retval0];
	} // callseq 0
	mul.wide.s32 	%rd10, %r1, 4;
	add.s64 	%rd11, %rd5, %rd10;
	ld.global.f32 	%f31, [%rd11];
	shl.b32 	%r42, %r1, 2;
	mov.u32 	%r43, s;
	add.s32 	%r44, %r43, %r42;
	st.shared.f32 	[%r44], %f31;
	sub.s32 	%r45, %r34, %r35;
	setp.gt.s32 	%p1, %r1, %r45;
	mov.f32 	%f84, 0fBF800000;
	@%p1 bra 	$L__BB0_21;
	mov.f32 	%f34, 0f00000000;
	div.rn.f32 	%f1, %f34, 0f00000000;
	add.s32 	%r2, %r45, 1;
	cvt.u16.u32 	%rs7, %r34;
	add.s16 	%rs1, %rs7, 1;
	cvt.u16.u32 	%rs8, %r35;
	cvt.u16.u32 	%rs9, %r1;
	add.s16 	%rs2, %rs8, %rs9;
	add.s32 	%r3, %r35, 1;
	mov.f32 	%f84, 0fBF800000;
	mov.b32 	%r66, 0;
	mov.b16 	%rs13, 0;
	mov.u32 	%r68, %r1;
$L__BB0_2:
	add.s32 	%r49, %r1, %r66;
	sub.s32 	%r7, %r2, %r49;
	add.s32 	%r8, %r49, %r35;
	sub.s32 	%r50, %r34, %r68;
	setp.gt.s32 	%p2, %r35, %r50;
	@%p2 bra 	$L__BB0_20;
	sub.s32 	%r52, %r34, %r8;
	setp.lt.u32 	%p3, %r52, 3;
	mov.u32 	%r78, %r35;
	@%p3 bra 	$L__BB0_9;
	ld.shared.f32 	%f4, [s];
	and.b32  	%r54, %r7, -4;
	neg.s32 	%r69, %r54;
	mov.b32 	%r70, 1;
	mov.u32 	%r71, %r3;
$L__BB0_5:
	.pragma "nounroll";
	add.s32 	%r14, %r71, -1;
	setp.eq.s32 	%p4, %r70, 1;
	mov.f32 	%f72, %f1;
	@%p4 bra 	$L__BB0_7;
	add.s32 	%r55, %r71, -2;
	cvt.rn.f32.s32 	%f36, %r55;
	fma.rn.f32 	%f37, %f85, %f36, %f4;
	cvt.rn.f32.s32 	%f38, %r14;
	div.rn.f32 	%f72, %f37, %f38;
$L__BB0_7:
	setp.gt.f32 	%p5, %f72, %f84;
	selp.f32 	%f39, %f72, %f84, %p5;
	add.s32 	%r56, %r71, 2;
	cvt.rn.f32.s32 	%f41, %r14;
	fma.rn.f32 	%f42, %f72, %f41, %f4;
	cvt.rn.f32.s32 	%f43, %r71;
	div.rn.f32 	%f44, %f42, %f43;
	setp.gt.f32 	%p6, %f44, %f39;
	selp.f32 	%f46, %f44, %f39, %p6;
	add.s32 	%r57, %r71, 1;
	fma.rn.f32 	%f47, %f44, %f43, %f4;
	cvt.rn.f32.s32 	%f48, %r57;
	div.rn.f32 	%f49, %f47, %f48;
	setp.gt.f32 	%p7, %f49, %f46;
	selp.f32 	%f50, %f49, %f46, %p7;
	fma.rn.f32 	%f51, %f49, %f48, %f4;
	cvt.rn.f32.s32 	%f52, %r56;
	div.rn.f32 	%f85, %f51, %f52;
	setp.gt.f32 	%p8, %f85, %f50;
	selp.b32 	%r58, %r68, %r79, %p6;
	selp.b32 	%r59, %r68, %r58, %p5;
	selp.b32 	%r60, %r68, %r59, %p8;
	selp.b32 	%r79, %r68, %r60, %p7;
	selp.f32 	%f84, %f85, %f50, %p8;
	add.s32 	%r71, %r71, 4;
	add.s32 	%r70, %r70, 4;
	add.s32 	%r69, %r69, 4;
	setp.ne.s32 	%p9, %r69, 0;
	@%p9 bra 	$L__BB0_5;
	add.s32 	%r78, %r71, -1;
$L__BB0_9:
	and.b32  	%r61, %r7, 3;
	setp.eq.s32 	%p10, %r61, 0;
	@%p10 bra 	$L__BB0_20;
	add.s16 	%rs10, %rs2, %rs13;
	sub.s16 	%rs4, %rs1, %rs10;
	and.b16  	%rs11, %rs4, 3;
	setp.eq.s16 	%p11, %rs11, 1;
	@%p11 bra 	$L__BB0_16;
	setp.eq.s32 	%p12, %r78, %r35;
	mov.f32 	%f77, %f1;
	@%p12 bra 	$L__BB0_13;
	add.s32 	%r63, %r78, -1;
	cvt.rn.f32.s32 	%f54, %r63;
	ld.shared.f32 	%f55, [s];
	fma.rn.f32 	%f56, %f85, %f54, %f55;
	cvt.rn.f32.s32 	%f57, %r78;
	div.rn.f32 	%f77, %f56, %f57;
$L__BB0_13:
	add.s32 	%r23, %r78, 1;
	setp.eq.s32 	%p13, %r23, %r35;
	mov.f32 	%f85, %f1;
	@%p13 bra 	$L__BB0_15;
	cvt.rn.f32.s32 	%f58, %r78;
	ld.shared.f32 	%f59, [s];
	fma.rn.f32 	%f60, %f77, %f58, %f59;
	cvt.rn.f32.s32 	%f61, %r23;
	div.rn.f32 	%f85, %f60, %f61;
$L__BB0_15:
	setp.gt.f32 	%p14, %f77, %f84;
	selp.f32 	%f62, %f77, %f84, %p14;
	setp.gt.f32 	%p15, %f85, %f62;
	selp.b32 	%r64, %r68, %r79, %p15;
	selp.b32 	%r79, %r68, %r64, %p14;
	selp.f32 	%f84, %f85, %f62, %p15;
	add.s32 	%r78, %r78, 2;
$L__BB0_16:
	and.b16  	%rs12, %rs4, 1;
	setp.eq.b16 	%p16, %rs12, 1;
	not.pred 	%p17, %p16;
	@%p17 bra 	$L__BB0_20;
	setp.eq.s32 	%p18, %r78, %r35;
	mov.f32 	%f83, %f1;
	@%p18 bra 	$L__BB0_19;
	add.s32 	%r65, %r78, -1;
	cvt.rn.f32.s32 	%f63, %r65;
	ld.shared.f32 	%f64, [s];
	fma.rn.f32 	%f65, %f85, %f63, %f64;
	cvt.rn.f32.s32 	%f66, %r78;
	div.rn.f32 	%f83, %f65, %f66;
$L__BB0_19:
	setp.gt.f32 	%p19, %f83, %f84;
	selp.b32 	%r79, %r68, %r79, %p19;
	selp.f32 	%f84, %f83, %f84, %p19;
	mov.f32 	%f85, %f83;
$L__BB0_20:
	add.s32 	%r68, %r68, 1;
	setp.ne.s32 	%p20, %r68, %r2;
	add.s32 	%r66, %r66, 1;
	add.s16 	%rs13, %rs13, 1;
	@%p20 bra 	$L__BB0_2;
$L__BB0_21:
	bar.sync 	0;
	ld.global.f32 	%f67, [%rd1];
	setp.leu.f32 	%p21, %f84, %f67;
	@%p21 bra 	$L__BB0_23;
	st.global.f32 	[%rd1], %f84;
	cvta.to.global.u64 	%rd12, %rd2;
	st.global.u32 	[%rd12], %r79;
$L__BB0_23:
	ret;

}


// ===== COMPILED SASS (sm_100) =====

	.target	sm_100

	.elftype	@"ET_EXEC"


//--------------------- .note.nv.tkinfo           --------------------------
	.section	.note.nv.tkinfo,"",@"SHT_NOTE"
	.sectionflags	@"SHF_NOTE_NV_TKINFO"
	.tkinfo
        /*0018*/ 	.word	0x00000002
        /*0030*/ 	.string	""
        /*0030*/ 	.string	"ptxas"
        /*0030*/ 	.string	"Cuda compilation tools, release 13.0, V13.0.88"
        /*0030*/ 	.string	"Build cuda_13.0.r13.0/compiler.36424714_0"
        /*0030*/ 	.string	"-arch sm_100 -m 64 "



//--------------------- .note.nv.cuinfo           --------------------------
	.section	.note.nv.cuinfo,"",@"SHT_NOTE"
	.sectionflags	@"SHF_NOTE_NV_CUINFO"
        /*0018*/ 	.short	0x0002
        /*001a*/ 	.short	0x0064
        /*001c*/ 	.short	0x0082
	.zero		2


//--------------------- .nv.info                  --------------------------
	.section	.nv.info,"",@"SHT_CUDA_INFO"
	.align	4


	//----- nvinfo : EIATTR_REGCOUNT
	.align		4
        /*0000*/ 	.byte	0x04, 0x2f
        /*0002*/ 	.short	(.L_2 - .L_1)
	.align		4
.L_1:
        /*0004*/ 	.word	index@(_Z7findMaxPfiiPiS_)
        /*0008*/ 	.word	0x00000020


	//----- nvinfo : EIATTR_FRAME_SIZE
	.align		4
.L_2:
        /*000c*/ 	.byte	0x04, 0x11
        /*000e*/ 	.short	(.L_4 - .L_3)
	.align		4
.L_3:
        /*0010*/ 	.word	index@($__internal_0_$__cuda_sm3x_div_rn_noftz_f32_slowpath)
        /*0014*/ 	.word	0x00000008


	//----- nvinfo : EIATTR_FRAME_SIZE
	.align		4
.L_4:
        /*0018*/ 	.byte	0x04, 0x11
        /*001a*/ 	.short	(.L_6 - .L_5)
	.align		4
.L_5:
        /*001c*/ 	.word	index@(_Z7findMaxPfiiPiS_)
        /*0020*/ 	.word	0x00000008


	//----- nvinfo : EIATTR_MIN_STACK_SIZE
	.align		4
.L_6:
        /*0024*/ 	.byte	0x04, 0x12
        /*0026*/ 	.short	(.L_8 - .L_7)
	.align		4
.L_7:
        /*0028*/ 	.word	index@(_Z7findMaxPfiiPiS_)
        /*002c*/ 	.word	0x00000008
.L_8:


//--------------------- .nv.compat                --------------------------
	.section	.nv.compat,"",@"SHT_CUDA_COMPAT_INFO"
	.align	4
        /*0000*/ 	.byte	0x02, 0x09, 0x00, 0x00, 0x02, 0x02, 0x01, 0x00, 0x02, 0x05, 0x05, 0x00, 0x03, 0x07, 0x01, 0x01
        /*0010*/ 	.byte	0x02, 0x03, 0x00, 0x00, 0x02, 0x06, 0x01, 0x00, 0x04, 0x0b, 0x08, 0x00, 0x01, 0x00, 0x00, 0x00
        /*0020*/ 	.byte	0x00, 0x00, 0x00, 0x00


//--------------------- .nv.info._Z7findMaxPfiiPiS_ --------------------------
	.section	.nv.info._Z7findMaxPfiiPiS_,"",@"SHT_CUDA_INFO"
	.sectionflags	@""
	.align	4


	//----- nvinfo : EIATTR_CUDA_API_VERSION
	.align		4
        /*0000*/ 	.byte	0x04, 0x37
        /*0002*/ 	.short	(.L_10 - .L_9)
.L_9:
        /*0004*/ 	.word	0x00000082


	//----- nvinfo : EIATTR_KPARAM_INFO
	.align		4
.L_10:
        /*0008*/ 	.byte	0x04, 0x17
        /*000a*/ 	.short	(.L_12 - .L_11)
.L_11:
        /*000c*/ 	.word	0x00000000
        /*0010*/ 	.short	0x0004
        /*0012*/ 	.short	0x0018
        /*0014*/ 	.byte	0x00, 0xf5, 0x21, 0x00


	//----- nvinfo : EIATTR_KPARAM_INFO
	.align		4
.L_12:
        /*0018*/ 	.byte	0x04, 0x17
        /*001a*/ 	.short	(.L_14 - .L_13)
.L_13:
        /*001c*/ 	.word	0x00000000
        /*0020*/ 	.short	0x0003
        /*0022*/ 	.short	0x0010
        /*0024*/ 	.byte	0x00, 0xf5, 0x21, 0x00


	//----- nvinfo : EIATTR_KPARAM_INFO
	.align		4
.L_14:
        /*0028*/ 	.byte	0x04, 0x17
        /*002a*/ 	.short	(.L_16 - .L_15)
.L_15:
        /*002c*/ 	.word	0x00000000
        /*0030*/ 	.short	0x0002
        /*0032*/ 	.short	0x000c
        /*0034*/ 	.byte	0x00, 0xf0, 0x11, 0x00


	//----- nvinfo : EIATTR_KPARAM_INFO
	.align		4
.L_16:
        /*0038*/ 	.byte	0x04, 0x17
        /*003a*/ 	.short	(.L_18 - .L_17)
.L_17:
        /*003c*/ 	.word	0x00000000
        /*0040*/ 	.short	0x0001
        /*0042*/ 	.short	0x0008
        /*0044*/ 	.byte	0x00, 0xf0, 0x11, 0x00


	//----- nvinfo : EIATTR_KPARAM_INFO
	.align		4
.L_18:
        /*0048*/ 	.byte	0x04, 0x17
        /*004a*/ 	.short	(.L_20 - .L_19)
.L_19:
        /*004c*/ 	.word	0x00000000
        /*0050*/ 	.short	0x0000
        /*0052*/ 	.short	0x0000
        /*0054*/ 	.byte	0x00, 0xf5, 0x21, 0x00


	//----- nvinfo : EIATTR_SPARSE_MMA_MASK
	.align		4
.L_20:
        /*0058*/ 	.byte	0x03, 0x50
        /*005a*/ 	.short	0x0000


	//----- nvinfo : EIATTR_MAXREG_COUNT
	.align		4
        /*005c*/ 	.byte	0x03, 0x1b
        /*005e*/ 	.short	0x00ff


	//----- nvinfo : EIATTR_NUM_BARRIERS
	.align		4
        /*0060*/ 	.byte	0x02, 0x4c
        /*0062*/ 	.byte	0x01
	.zero		1


	//----- nvinfo : EIATTR_EXTERNS
	.align		4
        /*0064*/ 	.byte	0x04, 0x0f
        /*0066*/ 	.short	(.L_22 - .L_21)


	//   ....[0]....
	.align		4
.L_21:
        /*0068*/ 	.word	index@(vprintf)


	//----- nvinfo : EIATTR_MERCURY_ISA_VERSION
	.align		4
.L_22:
        /*006c*/ 	.byte	0x03, 0x5f
        /*006e*/ 	.short	0x0101


	//----- nvinfo : EIATTR_VRC_CTA_INIT_COUNT
	.align		4
        /*0070*/ 	.byte	0x02, 0x4a
	.zero		1
	.zero		1


	//----- nvinfo : EIATTR_SYSCALL_OFFSETS
	.align		4
        /*0074*/ 	.byte	0x04, 0x46
        /*0076*/ 	.short	(.L_24 - .L_23)


	//   ....[0]....
.L_23:
        /*0078*/ 	.word	0x00000120


	//----- nvinfo : EIATTR_EXIT_INSTR_OFFSETS
	.align		4
.L_24:
        /*007c*/ 	.byte	0x04, 0x1c
        /*007e*/ 	.short	(.L_26 - .L_25)


	//   ....[0]....
.L_25:
        /*0080*/ 	.word	0x00001270


	//   ....[1]....
        /*0084*/ 	.word	0x000012b0


	//----- nvinfo : EIATTR_CRS_STACK_SIZE
	.align		4
.L_26:
        /*0088*/ 	.byte	0x04, 0x1e
        /*008a*/ 	.short	(.L_28 - .L_27)
.L_27:
        /*008c*/ 	.word	0x00000000


	//----- nvinfo : EIATTR_CBANK_PARAM_SIZE
	.align		4
.L_28:
        /*0090*/ 	.byte	0x03, 0x19
        /*0092*/ 	.short	0x0020


	//----- nvinfo : EIATTR_PARAM_CBANK
	.align		4
        /*0094*/ 	.byte	0x04, 0x0a
        /*0096*/ 	.short	(.L_30 - .L_29)
	.align		4
.L_29:
        /*0098*/ 	.word	index@(.nv.constant0._Z7findMaxPfiiPiS_)
        /*009c*/ 	.short	0x0380
        /*009e*/ 	.short	0x0020


	//----- nvinfo : EIATTR_SW_WAR
	.align		4
.L_30:
        /*00a0*/ 	.byte	0x04, 0x36
        /*00a2*/ 	.short	(.L_32 - .L_31)
.L_31:
        /*00a4*/ 	.word	0x00000008
.L_32:


//--------------------- .nv.callgraph             --------------------------
	.section	.nv.callgraph,"",@"SHT_CUDA_CALLGRAPH"
	.align	4
	.sectionentsize	8
	.align		4
        /*0000*/ 	.word	0x00000000
	.align		4
        /*0004*/ 	.word	0xffffffff
	.align		4
        /*0008*/ 	.word	index@(_Z7findMaxPfiiPiS_)
	.align		4
        /*000c*/ 	.word	index@(vprintf)
	.align		4
        /*0010*/ 	.word	0x00000000
	.align		4
        /*0014*/ 	.word	0xfffffffe
	.align		4
        /*0018*/ 	.word	0x00000000
	.align		4
        /*001c*/ 	.word	0xfffffffd
	.align		4
        /*0020*/ 	.word	0x00000000
	.align		4
        /*0024*/ 	.word	0xfffffffc


//--------------------- .nv.constant4             --------------------------
	.section	.nv.constant4,"a",@progbits
	.align	8
	.align		8
.nv.constant4:
        /*0000*/ 	.dword	vprintf
	.align		8
        /*0008*/ 	.dword	$str


//--------------------- .text._Z7findMaxPfiiPiS_  --------------------------
	.section	.text._Z7findMaxPfiiPiS_,"ax",@progbits
	.align	128
        .global         _Z7findMaxPfiiPiS_
        .type           _Z7findMaxPfiiPiS_,@function
        .size           _Z7findMaxPfiiPiS_,(.L_x_43 - _Z7findMaxPfiiPiS_)
        .other          _Z7findMaxPfiiPiS_,@"STO_CUDA_ENTRY STV_DEFAULT"
_Z7findMaxPfiiPiS_:
.text._Z7findMaxPfiiPiS_:
[----:B------:R-:W0:Y:S01]  /*0000*/  LDC R1, c[0x0][0x37c] ;  /* 0x0000df00ff017b82 */ /* 0x000e220000000800 */
[----:B------:R-:W1:Y:S01]  /*0010*/  S2R R2, SR_CTAID.X ;  /* 0x0000000000027919 */ /* 0x000e620000002500 */
[----:B------:R-:W2:Y:S01]  /*0020*/  LDCU UR5, c[0x0][0x2fc] ;  /* 0x00005f80ff0577ac */ /* 0x000ea20008000800 */
[----:B0-----:R-:W-:Y:S01]  /*0030*/  VIADD R1, R1, 0xfffffff8 ;  /* 0xfffffff801017836 */ /* 0x001fe20000000000 */
[----:B------:R-:W-:Y:S01]  /*0040*/  MOV R0, 0x0 ;  /* 0x0000000000007802 */ /* 0x000fe20000000f00 */
[----:B------:R-:W1:Y:S01]  /*0050*/  S2R R3, SR_TID.X ;  /* 0x0000000000037919 */ /* 0x000e620000002100 */
[----:B------:R-:W1:Y:S02]  /*0060*/  LDCU UR6, c[0x0][0x360] ;  /* 0x00006c00ff0677ac */ /* 0x000e640008000800 */
[----:B------:R0:W3:Y:S01]  /*0070*/  LDC.64 R8, c[0x4][R0] ;  /* 0x0100000000087b82 */ /* 0x0000e20000000a00 */
[----:B------:R-:W4:Y:S01]  /*0080*/  LDCU UR4, c[0x0][0x2f8] ;  /* 0x00005f00ff0477ac */ /* 0x000f220008000800 */
[----:B------:R-:W0:Y:S01]  /*0090*/  LDCU.64 UR36, c[0x0][0x358] ;  /* 0x00006b00ff2477ac */ /* 0x000e220008000a00 */
[----:B----4-:R-:W-:-:S05]  /*00a0*/  IADD3 R6, P0, PT, R1, UR4, RZ ;  /* 0x0000000401067c10 */ /* 0x010fca000ff1e0ff */
[----:B--2---:R-:W-:Y:S02]  /*00b0*/  IMAD.X R7, RZ, RZ, UR5, P0 ;  /* 0x00000005ff077e24 */ /* 0x004fe400080e06ff */
[----:B-1----:R-:W-:Y:S01]  /*00c0*/  IMAD R2, R2, UR6, R3 ;  /* 0x0000000602027c24 */ /* 0x002fe2000f8e0203 */
[----:B------:R-:W1:Y:S04]  /*00d0*/  LDCU.64 UR6, c[0x4][0x8] ;  /* 0x01000100ff0677ac */ /* 0x000e680008000a00 */
[----:B------:R2:W-:Y:S01]  /*00e0*/  STL [R1], R2 ;  /* 0x0000000201007387 */ /* 0x0005e20000100800 */
[----:B-1----:R-:W-:Y:S02]  /*00f0*/  IMAD.U32 R4, RZ, RZ, UR6 ;  /* 0x00000006ff047e24 */ /* 0x002fe4000f8e00ff */
[----:B0-23--:R-:W-:-:S07]  /*0100*/  IMAD.U32 R5, RZ, RZ, UR7 ;  /* 0x00000007ff057e24 */ /* 0x00dfce000f8e00ff */
[----:B------:R-:W-:-:S07]  /*0110*/  LEPC R20, `(.L_x_0) ;  /* 0x000000001014794e */ /* 0x000fce0000000000 */
[----:B------:R-:W-:Y:S05]  /*0120*/  CALL.ABS.NOINC R8 ;  /* 0x0000000008007343 */ /* 0x000fea0003c00000 */
.L_x_0:
[----:B------:R-:W0:Y:S08]  /*0130*/  LDC.64 R4, c[0x0][0x380] ;  /* 0x0000e000ff047b82 */ /* 0x000e300000000a00 */
[----:B------:R-:W1:Y:S08]  /*0140*/  S2UR UR5, SR_CgaCtaId ;  /* 0x00000000000579c3 */ /* 0x000e700000008800 */
[----:B------:R-:W2:Y:S01]  /*0150*/  LDC.64 R6, c[0x0][0x388] ;  /* 0x0000e200ff067b82 */ /* 0x000ea20000000a00 */
[----:B0-----:R-:W-:-:S06]  /*0160*/  IMAD.WIDE R4, R2, 0x4, R4 ;  /* 0x0000000402047825 */ /* 0x001fcc00078e0204 */
[----:B------:R-:W3:Y:S01]  /*0170*/  LDG.E R4, desc[UR36][R4.64] ;  /* 0x0000002404047981 */ /* 0x000ee2000c1e1900 */
[----:B------:R-:W-:Y:S01]  /*0180*/  UMOV UR4, 0x400 ;  /* 0x0000040000047882 */ /* 0x000fe20000000000 */
[----:B------:R-:W-:Y:S01]  /*0190*/  IMAD.MOV.U32 R19, RZ, RZ, -0x40800000 ;  /* 0xbf800000ff137424 */ /* 0x000fe200078e00ff */
[----:B-1----:R-:W-:-:S06]  /*01a0*/  ULEA UR4, UR5, UR4, 0x18 ;  /* 0x0000000405047291 */ /* 0x002fcc000f8ec0ff */
[----:B------:R-:W-:Y:S02]  /*01b0*/  LEA R3, R2, UR4, 0x2 ;  /* 0x0000000402037c11 */ /* 0x000fe4000f8e10ff */
[----:B--2---:R-:W-:-:S04]  /*01c0*/  IADD3 R7, PT, PT, R6, -R7, RZ ;  /* 0x8000000706077210 */ /* 0x004fc80007ffe0ff */
[----:B------:R-:W-:Y:S01]  /*01d0*/  ISETP.GT.AND P0, PT, R2, R7, PT ;  /* 0x000000070200720c */ /* 0x000fe20003f04270 */
[----:B---3--:R0:W-:-:S12]  /*01e0*/  STS [R3], R4 ;  /* 0x0000000403007388 */ /* 0x0081d80000000800 */
[----:B------:R-:W-:Y:S05]  /*01f0*/  @P0 BRA `(.L_x_1) ;  /* 0x0000001000080947 */ /* 0x000fea0003800000 */
[----:B0-----:R-:W-:Y:S01]  /*0200*/  IMAD.MOV.U32 R3, RZ, RZ, 0x7f800000 ;  /* 0x7f800000ff037424 */ /* 0x001fe200078e00ff */
[----:B------:R-:W0:Y:S03]  /*0210*/  FCHK P0, RZ, RZ ;  /* 0x000000ffff007302 */ /* 0x000e260000000000 */
[----:B------:R-:W-:-:S04]  /*0220*/  FFMA R0, -RZ, R3, 1 ;  /* 0x3f800000ff007423 */ /* 0x000fc80000000103 */
[----:B------:R-:W-:-:S04]  /*0230*/  FFMA R0, R0, R3, +INF ;  /* 0x7f80000000007423 */ /* 0x000fc80000000003 */
[----:B------:R-:W-:-:S04]  /*0240*/  FFMA R3, RZ, R0, RZ ;  /* 0x00000000ff037223 */ /* 0x000fc800000000ff */
[----:B------:R-:W-:-:S04]  /*0250*/  FFMA R12, -RZ, R3, RZ ;  /* 0x00000003ff0c7223 */ /* 0x000fc800000001ff */
[----:B------:R-:W-:Y:S01]  /*0260*/  FFMA R12, R0, R12, R3 ;  /* 0x0000000c000c7223 */ /* 0x000fe20000000003 */
[----:B0-----:R-:W-:Y:S06]  /*0270*/  @!P0 BRA `(.L_x_2) ;  /* 0x0000000000148947 */ /* 0x001fec0003800000 */
[----:B------:R-:W-:Y:S01]  /*0280*/  IMAD.MOV.U32 R0, RZ, RZ, RZ ;  /* 0x000000ffff007224 */ /* 0x000fe200078e00ff */
[----:B------:R-:W-:Y:S01]  /*0290*/  MOV R20, 0x2c0 ;  /* 0x000002c000147802 */ /* 0x000fe20000000f00 */
[----:B------:R-:W-:-:S07]  /*02a0*/  IMAD.MOV.U32 R3, RZ, RZ, RZ ;  /* 0x000000ffff037224 */ /* 0x000fce00078e00ff */
[----:B------:R-:W-:Y:S05]  /*02b0*/  CALL.REL.NOINC `($__internal_0_$__cuda_sm3x_div_rn_noftz_f32_slowpath) ;  /* 0x0000001000007944 */ /* 0x000fea0003c00000 */
[----:B------:R-:W-:-:S07]  /*02c0*/  MOV R12, R0 ;  /* 0x00000000000c7202 */ /* 0x000fce0000000f00 */
.L_x_2:
[----:B------:R-:W0:Y:S01]  /*02d0*/  LDC.U16 R0, c[0x0][0x388] ;  /* 0x0000e200ff007b82 */ /* 0x000e220000000400 */
[----:B------:R-:W1:Y:S01]  /*02e0*/  LDCU.U16 UR4, c[0x0][0x38c] ;  /* 0x00007180ff0477ac */ /* 0x000e620008000400 */
[----:B------:R-:W-:Y:S01]  /*02f0*/  VIADD R10, R7, 0x1 ;  /* 0x00000001070a7836 */ /* 0x000fe20000000000 */
[----:B------:R-:W-:Y:S01]  /*0300*/  PRMT R11, RZ, 0x7610, R11 ;  /* 0x00007610ff0b7816 */ /* 0x000fe2000000000b */
[----:B------:R-:W-:Y:S02]  /*0310*/  IMAD.MOV.U32 R19, RZ, RZ, -0x40800000 ;  /* 0xbf800000ff137424 */ /* 0x000fe400078e00ff */
[----:B------:R-:W-:Y:S02]  /*0320*/  IMAD.MOV.U32 R13, RZ, RZ, RZ ;  /* 0x000000ffff0d7224 */ /* 0x000fe400078e00ff */
[----:B------:R-:W2:Y:S01]  /*0330*/  LDC R6, c[0x0][0x38c] ;  /* 0x0000e300ff067b82 */ /* 0x000ea20000000800 */
[----:B------:R-:W-:Y:S01]  /*0340*/  IMAD.MOV.U32 R9, RZ, RZ, R2 ;  /* 0x000000ffff097224 */ /* 0x000fe200078e0002 */
[----:B-1----:R-:W-:Y:S01]  /*0350*/  IADD3 R8, PT, PT, R2, UR4, RZ ;  /* 0x0000000402087c10 */ /* 0x002fe2000fffe0ff */
[----:B0-----:R-:W-:-:S02]  /*0360*/  VIADD R7, R0, 0x1 ;  /* 0x0000000100077836 */ /* 0x001fc40000000000 */
[----:B--2---:R-:W-:-:S07]  /*0370*/  VIADD R6, R6, 0x1 ;  /* 0x0000000106067836 */ /* 0x004fce0000000000 */
.L_x_30:
[----:B------:R-:W0:Y:S01]  /*0380*/  LDC.64 R4, c[0x0][0x388] ;  /* 0x0000e200ff047b82 */ /* 0x000e220000000a00 */
[----:B------:R-:W-:Y:S01]  /*0390*/  IMAD.IADD R18, R2, 0x1, R13 ;  /* 0x0000000102127824 */ /* 0x000fe200078e020d */
[----:B------:R-:W-:Y:S01]  /*03a0*/  BSSY.RECONVERGENT B0, `(.L_x_3) ;  /* 0x00000e2000007945 */ /* 0x000fe20003800200 */
[----:B0-----:R-:W-:-:S03]  /*03b0*/  IMAD.IADD R0, R4, 0x1, -R9 ;  /* 0x0000000104007824 */ /* 0x001fc600078e0a09 */
[-C--:B------:R-:W-:Y:S02]  /*03c0*/  IADD3 R3, PT, PT, R18, R5.reuse, RZ ;  /* 0x0000000512037210 */ /* 0x080fe40007ffe0ff */
[----:B------:R-:W-:-:S13]  /*03d0*/  ISETP.GE.AND P0, PT, R0, R5, PT ;  /* 0x000000050000720c */ /* 0x000fda0003f06270 */
[----:B------:R-:W-:Y:S05]  /*03e0*/  @!P0 BRA `(.L_x_4) ;  /* 0x0000000c00748947 */ /* 0x000fea0003800000 */
[----:B------:R-:W0:Y:S01]  /*03f0*/  LDCU UR4, c[0x0][0x38c] ;  /* 0x00007180ff0477ac */ /* 0x000e220008000800 */
[----:B------:R-:W-:Y:S01]  /*0400*/  IMAD.IADD R0, R4, 0x1, -R3 ;  /* 0x0000000104007824 */ /* 0x000fe200078e0a03 */
[----:B------:R-:W-:Y:S01]  /*0410*/  BSSY.RECONVERGENT B3, `(.L_x_5) ;  /* 0x000006c000037945 */ /* 0x000fe20003800200 */
[----:B------:R-:W-:-:S03]  /*0420*/  IMAD.IADD R18, R10, 0x1, -R18 ;  /* 0x000000010a127824 */ /* 0x000fc600078e0a12 */
[----:B------:R-:W-:Y:S01]  /*0430*/  ISETP.GE.U32.AND P0, PT, R0, 0x3, PT ;  /* 0x000000030000780c */ /* 0x000fe20003f06070 */
[----:B0-----:R-:W-:-:S12]  /*0440*/  IMAD.U32 R15, RZ, RZ, UR4 ;  /* 0x00000004ff0f7e24 */ /* 0x001fd8000f8e00ff */
[----:B------:R-:W-:Y:S05]  /*0450*/  @!P0 BRA `(.L_x_6) ;  /* 0x00000004009c8947 */ /* 0x000fea0003800000 */
[----:B------:R-:W0:Y:S01]  /*0460*/  S2UR UR5, SR_CgaCtaId ;  /* 0x00000000000579c3 */ /* 0x000e220000008800 */
[----:B------:R-:W-:Y:S01]  /*0470*/  UMOV UR4, 0x400 ;  /* 0x0000040000047882 */ /* 0x000fe20000000000 */
[----:B------:R-:W-:Y:S01]  /*0480*/  LOP3.LUT R15, R18, 0xfffffffc, RZ, 0xc0, !PT ;  /* 0xfffffffc120f7812 */ /* 0x000fe200078ec0ff */
[----:B------:R-:W-:Y:S01]  /*0490*/  BSSY.RECONVERGENT B4, `(.L_x_7) ;  /* 0x0000062000047945 */ /* 0x000fe20003800200 */
[----:B------:R-:W-:Y:S01]  /*04a0*/  IMAD.MOV.U32 R24, RZ, RZ, 0x1 ;  /* 0x00000001ff187424 */ /* 0x000fe200078e00ff */
[----:B------:R-:W-:Y:S02]  /*04b0*/  MOV R16, R6 ;  /* 0x0000000600107202 */ /* 0x000fe40000000f00 */
[----:B------:R-:W-:Y:S01]  /*04c0*/  IMAD.MOV R15, RZ, RZ, -R15 ;  /* 0x000000ffff0f7224 */ /* 0x000fe200078e0a0f */
[----:B0-----:R-:W-:-:S09]  /*04d0*/  ULEA UR4, UR5, UR4, 0x18 ;  /* 0x0000000405047291 */ /* 0x001fd2000f8ec0ff */
[----:B------:R-:W0:Y:S03]  /*04e0*/  LDS R17, [UR4] ;  /* 0x00000004ff117984 */ /* 0x000e260008000800 */
.L_x_17:
[----:B------:R-:W-:Y:S01]  /*04f0*/  ISETP.NE.AND P0, PT, R24, 0x1, PT ;  /* 0x000000011800780c */ /* 0x000fe20003f05270 */
[----:B------:R-:W-:Y:S01]  /*0500*/  BSSY.RECONVERGENT B5, `(.L_x_8) ;  /* 0x0000016000057945 */ /* 0x000fe20003800200 */
[----:B------:R-:W-:Y:S02]  /*0510*/  VIADD R23, R16, 0xffffffff ;  /* 0xffffffff10177836 */ /* 0x000fe40000000000 */
[----:B------:R-:W-:-:S09]  /*0520*/  IMAD.MOV.U32 R4, RZ, RZ, R12 ;  /* 0x000000ffff047224 */ /* 0x000fd200078e000c */
[----:B------:R-:W-:Y:S05]  /*0530*/  @!P0 BRA `(.L_x_9) ;  /* 0x0000000000488947 */ /* 0x000fea0003800000 */
[----:B------:R-:W-:Y:S01]  /*0540*/  I2FP.F32.S32 R21, R23 ;  /* 0x0000001700157245 */ /* 0x000fe20000201400 */
[----:B------:R-:W-:Y:S01]  /*0550*/  VIADD R0, R16, 0xfffffffe ;  /* 0xfffffffe10007836 */ /* 0x000fe20000000000 */
[----:B------:R-:W-:Y:S02]  /*0560*/  BSSY.RECONVERGENT B6, `(.L_x_9) ;  /* 0x000000f000067945 */ /* 0x000fe40003800200 */
[----:B------:R-:W1:Y:S02]  /*0570*/  MUFU.RCP R3, R21 ;  /* 0x0000001500037308 */ /* 0x000e640000001000 */
[----:B------:R-:W-:-:S05]  /*0580*/  I2FP.F32.S32 R0, R0 ;  /* 0x0000000000007245 */ /* 0x000fca0000201400 */
[----:B0-----:R-:W-:-:S04]  /*0590*/  FFMA R0, R0, R20, R17 ;  /* 0x0000001400007223 */ /* 0x001fc80000000011 */
[----:B------:R-:W0:Y:S01]  /*05a0*/  FCHK P0, R0, R21 ;  /* 0x0000001500007302 */ /* 0x000e220000000000 */
[----:B-1----:R-:W-:-:S04]  /*05b0*/  FFMA R4, -R21, R3, 1 ;  /* 0x3f80000015047423 */ /* 0x002fc80000000103 */
[----:B------:R-:W-:-:S04]  /*05c0*/  FFMA R3, R3, R4, R3 ;  /* 0x0000000403037223 */ /* 0x000fc80000000003 */
[----:B------:R-:W-:-:S04]  /*05d0*/  FFMA R4, R0, R3, RZ ;  /* 0x0000000300047223 */ /* 0x000fc800000000ff */
[----:B------:R-:W-:-:S04]  /*05e0*/  FFMA R5, -R21, R4, R0 ;  /* 0x0000000415057223 */ /* 0x000fc80000000100 */
[----:B------:R-:W-:Y:S01]  /*05f0*/  FFMA R4, R3, R5, R4 ;  /* 0x0000000503047223 */ /* 0x000fe20000000004 */
[----:B0-----:R-:W-:Y:S06]  /*0600*/  @!P0 BRA `(.L_x_10) ;  /* 0x0000000000108947 */ /* 0x001fec0003800000 */
[----:B------:R-:W-:Y:S02]  /*0610*/  MOV R3, R21 ;  /* 0x0000001500037202 */ /* 0x000fe40000000f00 */
[----:B------:R-:W-:-:S07]  /*0620*/  MOV R20, 0x640 ;  /* 0x0000064000147802 */ /* 0x000fce0000000f00 */
[----:B------:R-:W-:Y:S05]  /*0630*/  CALL.REL.NOINC `($__internal_0_$__cuda_sm3x_div_rn_noftz_f32_slowpath) ;  /* 0x0000000c00207944 */ /* 0x000fea0003c00000 */
[----:B------:R-:W-:-:S07]  /*0640*/  IMAD.MOV.U32 R4, RZ, RZ, R0 ;  /* 0x000000ffff047224 */ /* 0x000fce00078e0000 */
.L_x_10:
[----:B------:R-:W-:Y:S05]  /*0650*/  BSYNC.RECONVERGENT B6 ;  /* 0x0000000000067941 */ /* 0x000fea0003800200 */
.L_x_9:
[----:B------:R-:W-:Y:S05]  /*0660*/  BSYNC.RECONVERGENT B5 ;  /* 0x0000000000057941 */ /* 0x000fea0003800200 */
.L_x_8:
[----:B------:R-:W-:Y:S01]  /*0670*/  I2FP.F32.S32 R25, R16 ;  /* 0x0000001000197245 */ /* 0x000fe20000201400 */
[----:B------:R-:W-:Y:S01]  /*0680*/  BSSY.RECONVERGENT B5, `(.L_x_11) ;  /* 0x0000012000057945 */ /* 0x000fe20003800200 */
[----:B------:R-:W-:Y:S02]  /*0690*/  I2FP.F32.S32 R0, R23 ;  /* 0x0000001700007245 */ /* 0x000fe40000201400 */
[----:B------:R-:W1:Y:S01]  /*06a0*/  MUFU.RCP R20, R25 ;  /* 0x0000001900147308 */ /* 0x000e620000001000 */
[CC--:B------:R-:W-:Y:S02]  /*06b0*/  FSETP.GT.AND P2, PT, R4.reuse, R19.reuse, PT ;  /* 0x000000130400720b */ /* 0x0c0fe40003f44000 */
[C---:B0-----:R-:W-:Y:S02]  /*06c0*/  FFMA R0, R4.reuse, R0, R17 ;  /* 0x0000000004007223 */ /* 0x041fe40000000011 */
[----:B------:R-:W-:Y:S01]  /*06d0*/  FSEL R23, R4, R19, P2 ;  /* 0x0000001304177208 */ /* 0x000fe20001000000 */
[----:B------:R-:W-:-:S02]  /*06e0*/  VIADD R19, R16, 0x2 ;  /* 0x0000000210137836 */ /* 0x000fc40000000000 */
[----:B------:R-:W0:Y:S01]  /*06f0*/  FCHK P0, R0, R25 ;  /* 0x0000001900007302 */ /* 0x000e220000000000 */
[----:B-1----:R-:W-:-:S04]  /*0700*/  FFMA R3, -R25, R20, 1 ;  /* 0x3f80000019037423 */ /* 0x002fc80000000114 */
[----:B------:R-:W-:-:S04]  /*0710*/  FFMA R3, R20, R3, R20 ;  /* 0x0000000314037223 */ /* 0x000fc80000000014 */
[----:B------:R-:W-:-:S04]  /*0720*/  FFMA R20, R0, R3, RZ ;  /* 0x0000000300147223 */ /* 0x000fc800000000ff */
[----:B------:R-:W-:-:S04]  /*0730*/  FFMA R5, -R25, R20, R0 ;  /* 0x0000001419057223 */ /* 0x000fc80000000100 */
[----:B------:R-:W-:Y:S01]  /*0740*/  FFMA R20, R3, R5, R20 ;  /* 0x0000000503147223 */ /* 0x000fe20000000014 */
[----:B0-----:R-:W-:Y:S06]  /*0750*/  @!P0 BRA `(.L_x_12) ;  /* 0x0000000000108947 */ /* 0x001fec0003800000 */
[----:B------:R-:W-:Y:S01]  /*0760*/  IMAD.MOV.U32 R3, RZ, RZ, R25 ;  /* 0x000000ffff037224 */ /* 0x000fe200078e0019 */
[----:B------:R-:W-:-:S07]  /*0770*/  MOV R20, 0x790 ;  /* 0x0000079000147802 */ /* 0x000fce0000000f00 */
[----:B------:R-:W-:Y:S05]  /*0780*/  CALL.REL.NOINC `($__internal_0_$__cuda_sm3x_div_rn_noftz_f32_slowpath) ;  /* 0x0000000800cc7944 */ /* 0x000fea0003c00000 */
[----:B------:R-:W-:-:S07]  /*0790*/  IMAD.MOV.U32 R20, RZ, RZ, R0 ;  /* 0x000000ffff147224 */ /* 0x000fce00078e0000 */
.L_x_12:
[----:B------:R-:W-:Y:S05]  /*07a0*/  BSYNC.RECONVERGENT B5 ;  /* 0x0000000000057941 */ /* 0x000fea0003800200 */
.L_x_11:
[----:B------:R-:W-:Y:S01]  /*07b0*/  IADD3 R27, PT, PT, R16, 0x1, RZ ;  /* 0x00000001101b7810 */ /* 0x000fe20007ffe0ff */
[----:B------:R-:W-:Y:S01]  /*07c0*/  FFMA R0, R25, R20, R17 ;  /* 0x0000001419007223 */ /* 0x000fe20000000011 */
[C---:B------:R-:W-:Y:S01]  /*07d0*/  FSETP.GT.AND P3, PT, R20.reuse, R23, PT ;  /* 0x000000171400720b */ /* 0x040fe20003f64000 */
[----:B------:R-:W-:Y:S01]  /*07e0*/  BSSY.RECONVERGENT B5, `(.L_x_13) ;  /* 0x000000f000057945 */ /* 0x000fe20003800200 */
[----:B------:R-:W-:Y:S02]  /*07f0*/  I2FP.F32.S32 R27, R27 ;  /* 0x0000001b001b7245 */ /* 0x000fe40000201400 */
[----:B------:R-:W-:Y:S02]  /*0800*/  FSEL R23, R20, R23, P3 ;  /* 0x0000001714177208 */ /* 0x000fe40001800000 */
[----:B------:R-:W0:Y:S08]  /*0810*/  MUFU.RCP R4, R27 ;  /* 0x0000001b00047308 */ /* 0x000e300000001000 */
[----:B------:R-:W1:Y:S01]  /*0820*/  FCHK P0, R0, R27 ;  /* 0x0000001b00007302 */ /* 0x000e620000000000 */
[----:B0-----:R-:W-:-:S04]  /*0830*/  FFMA R3, -R27, R4, 1 ;  /* 0x3f8000001b037423 */ /* 0x001fc80000000104 */
[----:B------:R-:W-:-:S04]  /*0840*/  FFMA R3, R4, R3, R4 ;  /* 0x0000000304037223 */ /* 0x000fc80000000004 */
[----:B------:R-:W-:-:S04]  /*0850*/  FFMA R4, R0, R3, RZ ;  /* 0x0000000300047223 */ /* 0x000fc800000000ff */
[----:B------:R-:W-:-:S04]  /*0860*/  FFMA R5, -R27, R4, R0 ;  /* 0x000000041b057223 */ /* 0x000fc80000000100 */
[----:B------:R-:W-:Y:S01]  /*0870*/  FFMA R4, R3, R5, R4 ;  /* 0x0000000503047223 */ /* 0x000fe20000000004 */
[----:B-1----:R-:W-:Y:S06]  /*0880*/  @!P0 BRA `(.L_x_14) ;  /* 0x0000000000108947 */ /* 0x002fec0003800000 */
[----:B------:R-:W-:Y:S01]  /*0890*/  IMAD.MOV.U32 R3, RZ, RZ, R27 ;  /* 0x000000ffff037224 */ /* 0x000fe200078e001b */
[----:B------:R-:W-:-:S07]  /*08a0*/  MOV R20, 0x8c0 ;  /* 0x000008c000147802 */ /* 0x000fce0000000f00 */
[----:B------:R-:W-:Y:S05]  /*08b0*/  CALL.REL.NOINC `($__internal_0_$__cuda_sm3x_div_rn_noftz_f32_slowpath) ;  /* 0x0000000800807944 */ /* 0x000fea0003c00000 */
[----:B------:R-:W-:-:S07]  /*08c0*/  IMAD.MOV.U32 R4, RZ, RZ, R0 ;  /* 0x000000ffff047224 */ /* 0x000fce00078e0000 */
.L_x_14:
[----:B------:R-:W-:Y:S05]  /*08d0*/  BSYNC.RECONVERGENT B5 ;  /* 0x0000000000057941 */ /* 0x000fea0003800200 */
.L_x_13:
[----:B------:R-:W-:Y:S01]  /*08e0*/  I2FP.F32.S32 R21, R19 ;  /* 0x0000001300157245 */ /* 0x000fe20000201400 */
[----:B------:R-:W-:Y:S01]  /*08f0*/  FFMA R0, R27, R4, R17 ;  /* 0x000000041b007223 */ /* 0x000fe20000000011 */
[CC--:B------:R-:W-:Y:S01]  /*0900*/  FSETP.GT.AND P4, PT, R4.reuse, R23.reuse, PT ;  /* 0x000000170400720b */ /* 0x0c0fe20003f84000 */
[----:B------:R-:W-:Y:S01]  /*0910*/  BSSY.RECONVERGENT B5, `(.L_x_15) ;  /* 0x000000e000057945 */ /* 0x000fe20003800200 */
[----:B------:R-:W0:Y:S02]  /*0920*/  MUFU.RCP R3, R21 ;  /* 0x0000001500037308 */ /* 0x000e240000001000 */
[----:B------:R-:W-:-:S06]  /*0930*/  FSEL R19, R4, R23, P4 ;  /* 0x0000001704137208 */ /* 0x000fcc0002000000 */
        /* <DEDUP_REMOVED lines=10> */
[----:B------:R-:W-:-:S07]  /*09e0*/  MOV R20, R0 ;  /* 0x0000000000147202 */ /* 0x000fce0000000f00 */
.L_x_16:
[----:B------:R-:W-:Y:S05]  /*09f0*/  BSYNC.RECONVERGENT B5 ;  /* 0x0000000000057941 */ /* 0x000fea0003800200 */
.L_x_15:
[----:B------:R-:W-:Y:S01]  /*0a00*/  VIADD R15, R15, 0x4 ;  /* 0x000000040f0f7836 */ /* 0x000fe20000000000 */
[----:B------:R-:W-:Y:S01]  /*0a10*/  SEL R14, R9, R14, P3 ;  /* 0x0000000e090e7207 */ /* 0x000fe20001800000 */
[----:B------:R-:W-:Y:S01]  /*0a20*/  VIADD R16, R16, 0x4 ;  /* 0x0000000410107836 */ /* 0x000fe20000000000 */
[-C--:B------:R-:W-:Y:S01]  /*0a30*/  FSETP.GT.AND P0, PT, R20, R19.reuse, PT ;  /* 0x000000131400720b */ /* 0x080fe20003f04000 */
[----:B------:R-:W-:Y:S01]  /*0a40*/  VIADD R24, R24, 0x4 ;  /* 0x0000000418187836 */ /* 0x000fe20000000000 */
[----:B------:R-:W-:Y:S02]  /*0a50*/  ISETP.NE.AND P1, PT, R15, RZ, PT ;  /* 0x000000ff0f00720c */ /* 0x000fe40003f25270 */
[C---:B------:R-:W-:Y:S02]  /*0a60*/  SEL R14, R9.reuse, R14, P2 ;  /* 0x0000000e090e7207 */ /* 0x040fe40001000000 */
[----:B------:R-:W-:Y:S02]  /*0a70*/  FSEL R19, R20, R19, P0 ;  /* 0x0000001314137208 */ /* 0x000fe40000000000 */
[----:B------:R-:W-:-:S04]  /*0a80*/  SEL R14, R9, R14, P0 ;  /* 0x0000000e090e7207 */ /* 0x000fc80000000000 */
[----:B------:R-:W-:-:S03]  /*0a90*/  SEL R14, R9, R14, P4 ;  /* 0x0000000e090e7207 */ /* 0x000fc60002000000 */
[----:B------:R-:W-:Y:S05]  /*0aa0*/  @P1 BRA `(.L_x_17) ;  /* 0xfffffff800901947 */ /* 0x000fea000383ffff */
[----:B------:R-:W-:Y:S05]  /*0ab0*/  BSYNC.RECONVERGENT B4 ;  /* 0x0000000000047941 */ /* 0x000fea0003800200 */
.L_x_7:
[----:B------:R-:W-:-:S07]  /*0ac0*/  IADD3 R15, PT, PT, R16, -0x1, RZ ;  /* 0xffffffff100f7810 */ /* 0x000fce0007ffe0ff */
.L_x_6:
[----:B------:R-:W-:Y:S05]  /*0ad0*/  BSYNC.RECONVERGENT B3 ;  /* 0x0000000000037941 */ /* 0x000fea0003800200 */
.L_x_5:
[----:B------:R-:W-:-:S13]  /*0ae0*/  LOP3.LUT P0, RZ, R18, 0x3, RZ, 0xc0, !PT ;  /* 0x0000000312ff7812 */ /* 0x000fda000780c0ff */
[----:B------:R-:W-:Y:S05]  /*0af0*/  @!P0 BRA `(.L_x_4) ;  /* 0x0000000400b08947 */ /* 0x000fea0003800000 */
[----:B------:R-:W-:Y:S01]  /*0b00*/  IMAD.IADD R0, R8, 0x1, R11 ;  /* 0x0000000108007824 */ /* 0x000fe200078e020b */
[----:B------:R-:W-:Y:S03]  /*0b10*/  BSSY.RECONVERGENT B3, `(.L_x_18) ;  /* 0x0000046000037945 */ /* 0x000fe60003800200 */
[----:B------:R-:W-:-:S05]  /*0b20*/  IMAD.MOV R0, RZ, RZ, -R0 ;  /* 0x000000ffff007224 */ /* 0x000fca00078e0a00 */
[----:B------:R-:W-:-:S05]  /*0b30*/  PRMT R16, R0, 0x7710, RZ ;  /* 0x0000771000107816 */ /* 0x000fca00000000ff */
[----:B------:R-:W-:-:S05]  /*0b40*/  IMAD.IADD R16, R7, 0x1, R16 ;  /* 0x0000000107107824 */ /* 0x000fca00078e0210 */
[----:B------:R-:W-:-:S04]  /*0b50*/  LOP3.LUT R0, R16, 0x3, RZ, 0xc0, !PT ;  /* 0x0000000310007812 */ /* 0x000fc800078ec0ff */
[----:B------:R-:W-:-:S13]  /*0b60*/  ISETP.NE.AND P0, PT, R0, 0x1, PT ;  /* 0x000000010000780c */ /* 0x000fda0003f05270 */
[----:B------:R-:W-:Y:S05]  /*0b70*/  @!P0 BRA `(.L_x_19) ;  /* 0x0000000000fc8947 */ /* 0x000fea0003800000 */
[----:B------:R-:W0:Y:S01]  /*0b80*/  LDCU UR4, c[0x0][0x38c] ;  /* 0x00007180ff0477ac */ /* 0x000e220008000800 */
[----:B------:R-:W-:Y:S01]  /*0b90*/  BSSY.RECONVERGENT B4, `(.L_x_20) ;  /* 0x000001a000047945 */ /* 0x000fe20003800200 */
[----:B------:R-:W-:Y:S02]  /*0ba0*/  MOV R18, R12 ;  /* 0x0000000c00127202 */ /* 0x000fe40000000f00 */
[----:B0-----:R-:W-:-:S13]  /*0bb0*/  ISETP.NE.AND P0, PT, R15, UR4, PT ;  /* 0x000000040f007c0c */ /* 0x001fda000bf05270 */
[----:B------:R-:W-:Y:S05]  /*0bc0*/  @!P0 BRA `(.L_x_21) ;  /* 0x0000000000588947 */ /* 0x000fea0003800000 */
[----:B------:R-:W0:Y:S01]  /*0bd0*/  S2UR UR5, SR_CgaCtaId ;  /* 0x00000000000579c3 */ /* 0x000e220000008800 */
[----:B------:R-:W-:Y:S01]  /*0be0*/  UMOV UR4, 0x400 ;  /* 0x0000040000047882 */ /* 0x000fe20000000000 */
[----:B------:R-:W-:Y:S01]  /*0bf0*/  I2FP.F32.S32 R21, R15 ;  /* 0x0000000f00157245 */ /* 0x000fe20000201400 */
[----:B------:R-:W-:Y:S01]  /*0c00*/  VIADD R0, R15, 0xffffffff ;  /* 0xffffffff0f007836 */ /* 0x000fe20000000000 */
[----:B------:R-:W-:Y:S02]  /*0c10*/  BSSY.RECONVERGENT B5, `(.L_x_21) ;  /* 0x0000011000057945 */ /* 0x000fe40003800200 */
[----:B------:R-:W1:Y:S02]  /*0c20*/  MUFU.RCP R4, R21 ;  /* 0x0000001500047308 */ /* 0x000e640000001000 */
[----:B------:R-:W-:Y:S01]  /*0c30*/  I2FP.F32.S32 R3, R0 ;  /* 0x0000000000037245 */ /* 0x000fe20000201400 */
[----:B-1----:R-:W-:Y:S01]  /*0c40*/  FFMA R17, -R21, R4, 1 ;  /* 0x3f80000015117423 */ /* 0x002fe20000000104 */
[----:B0-----:R-:W-:-:S03]  /*0c50*/  ULEA UR4, UR5, UR4, 0x18 ;  /* 0x0000000405047291 */ /* 0x001fc6000f8ec0ff */
[----:B------:R-:W-:-:S06]  /*0c60*/  FFMA R17, R4, R17, R4 ;  /* 0x0000001104117223 */ /* 0x000fcc0000000004 */
[----:B------:R-:W0:Y:S02]  /*0c70*/  LDS R5, [UR4] ;  /* 0x00000004ff057984 */ /* 0x000e240008000800 */
[----:B0-----:R-:W-:-:S04]  /*0c80*/  FFMA R0, R20, R3, R5 ;  /* 0x0000000314007223 */ /* 0x001fc80000000005 */
[----:B------:R-:W0:Y:S01]  /*0c90*/  FCHK P0, R0, R21 ;  /* 0x0000001500007302 */ /* 0x000e220000000000 */
        /* <DEDUP_REMOVED lines=8> */
.L_x_22:
[----:B------:R-:W-:Y:S05]  /*0d20*/  BSYNC.RECONVERGENT B5 ;  /* 0x0000000000057941 */ /* 0x000fea0003800200 */
.L_x_21:
[----:B------:R-:W-:Y:S05]  /*0d30*/  BSYNC.RECONVERGENT B4 ;  /* 0x0000000000047941 */ /* 0x000fea0003800200 */
.L_x_20:
[----:B------:R-:W0:Y:S01]  /*0d40*/  LDCU UR4, c[0x0][0x38c] ;  /* 0x00007180ff0477ac */ /* 0x000e220008000800 */
[----:B------:R-:W-:Y:S01]  /*0d50*/  IADD3 R0, PT, PT, R15, 0x1, RZ ;  /* 0x000000010f007810 */ /* 0x000fe20007ffe0ff */
[----:B------:R-:W-:Y:S01]  /*0d60*/  BSSY.RECONVERGENT B4, `(.L_x_23) ;  /* 0x0000019000047945 */ /* 0x000fe20003800200 */
[----:B------:R-:W-:Y:S02]  /*0d70*/  IMAD.MOV.U32 R20, RZ, RZ, R12 ;  /* 0x000000ffff147224 */ /* 0x000fe400078e000c */
[----:B0-----:R-:W-:-:S13]  /*0d80*/  ISETP.NE.AND P0, PT, R0, UR4, PT ;  /* 0x0000000400007c0c */ /* 0x001fda000bf05270 */
[----:B------:R-:W-:Y:S05]  /*0d90*/  @!P0 BRA `(.L_x_24) ;  /* 0x0000000000548947 */ /* 0x000fea0003800000 */
[----:B------:R-:W0:Y:S01]  /*0da0*/  S2UR UR5, SR_CgaCtaId ;  /* 0x00000000000579c3 */ /* 0x000e220000008800 */
[----:B------:R-:W-:Y:S01]  /*0db0*/  UMOV UR4, 0x400 ;  /* 0x0000040000047882 */ /* 0x000fe20000000000 */
[----:B------:R-:W-:Y:S01]  /*0dc0*/  I2FP.F32.S32 R17, R0 ;  /* 0x0000000000117245 */ /* 0x000fe20000201400 */
[----:B------:R-:W-:Y:S01]  /*0dd0*/  BSSY.RECONVERGENT B5, `(.L_x_24) ;  /* 0x0000011000057945 */ /* 0x000fe20003800200 */
[----:B------:R-:W-:Y:S02]  /*0de0*/  I2FP.F32.S32 R0, R15 ;  /* 0x0000000f00007245 */ /* 0x000fe40000201400 */
[----:B------:R-:W1:Y:S02]  /*0df0*/  MUFU.RCP R4, R17 ;  /* 0x0000001100047308 */ /* 0x000e640000001000 */
        /* <DEDUP_REMOVED lines=14> */
.L_x_25:
[----:B------:R-:W-:Y:S05]  /*0ee0*/  BSYNC.RECONVERGENT B5 ;  /* 0x0000000000057941 */ /* 0x000fea0003800200 */
.L_x_24:
[----:B------:R-:W-:Y:S05]  /*0ef0*/  BSYNC.RECONVERGENT B4 ;  /* 0x0000000000047941 */ /* 0x000fea0003800200 */
.L_x_23:
[CC--:B------:R-:W-:Y:S02]  /*0f00*/  FSETP.GT.AND P0, PT, R18.reuse, R19.reuse, PT ;  /* 0x000000131200720b */ /* 0x0c0fe40003f04000 */
[----:B------:R-:W-:Y:S02]  /*0f10*/  IADD3 R15, PT, PT, R15, 0x2, RZ ;  /* 0x000000020f0f7810 */ /* 0x000fe40007ffe0ff */
[----:B------:R-:W-:-:S04]  /*0f20*/  FSEL R19, R18, R19, P0 ;  /* 0x0000001312137208 */ /* 0x000fc80000000000 */
[----:B------:R-:W-:-:S04]  /*0f30*/  FSETP.GT.AND P1, PT, R20, R19, PT ;  /* 0x000000131400720b */ /* 0x000fc80003f24000 */
[C---:B------:R-:W-:Y:S02]  /*0f40*/  SEL R14, R9.reuse, R14, P1 ;  /* 0x0000000e090e7207 */ /* 0x040fe40000800000 */
[----:B------:R-:W-:Y:S02]  /*0f50*/  FSEL R19, R20, R19, P1 ;  /* 0x0000001314137208 */ /* 0x000fe40000800000 */
[----:B------:R-:W-:-:S07]  /*0f60*/  SEL R14, R9, R14, P0 ;  /* 0x0000000e090e7207 */ /* 0x000fce0000000000 */
.L_x_19:
[----:B------:R-:W-:Y:S05]  /*0f70*/  BSYNC.RECONVERGENT B3 ;  /* 0x0000000000037941 */ /* 0x000fea0003800200 */
.L_x_18:
[----:B------:R-:W-:-:S04]  /*0f80*/  LOP3.LUT R16, R16, 0x1, RZ, 0xc0, !PT ;  /* 0x0000000110107812 */ /* 0x000fc800078ec0ff */
[----:B------:R-:W-:-:S13]  /*0f90*/  ISETP.NE.U32.AND P0, PT, R16, 0x1, PT ;  /* 0x000000011000780c */ /* 0x000fda0003f05070 */
[----:B------:R-:W-:Y:S05]  /*0fa0*/  @P0 BRA `(.L_x_4) ;  /* 0x0000000000840947 */ /* 0x000fea0003800000 */
[----:B------:R-:W0:Y:S01]  /*0fb0*/  LDCU UR4, c[0x0][0x38c] ;  /* 0x00007180ff0477ac */ /* 0x000e220008000800 */
[----:B------:R-:W-:Y:S01]  /*0fc0*/  BSSY.RECONVERGENT B3, `(.L_x_26) ;  /* 0x000001b000037945 */ /* 0x000fe20003800200 */
[----:B------:R-:W-:Y:S01]  /*0fd0*/  IMAD.MOV.U32 R0, RZ, RZ, R12 ;  /* 0x000000ffff007224 */ /* 0x000fe200078e000c */
        /* <DEDUP_REMOVED lines=22> */
[----:B------:R-:W-:-:S07]  /*1140*/  MOV R3, R0 ;  /* 0x0000000000037202 */ /* 0x000fce0000000f00 */
.L_x_29:
[----:B------:R-:W-:Y:S05]  /*1150*/  BSYNC.RECONVERGENT B4 ;  /* 0x0000000000047941 */ /* 0x000fea0003800200 */
.L_x_28:
[----:B------:R-:W-:-:S07]  /*1160*/  IMAD.MOV.U32 R0, RZ, RZ, R3 ;  /* 0x000000ffff007224 */ /* 0x000fce00078e0003 */
.L_x_27:
[----:B------:R-:W-:Y:S05]  /*1170*/  BSYNC.RECONVERGENT B3 ;  /* 0x0000000000037941 */ /* 0x000fea0003800200 */
.L_x_26:
[----:B------:R-:W-:Y:S01]  /*1180*/  FSETP.GT.AND P0, PT, R0, R19, PT ;  /* 0x000000130000720b */ /* 0x000fe20003f04000 */
[----:B------:R-:W-:-:S03]  /*1190*/  IMAD.MOV.U32 R20, RZ, RZ, R0 ;  /* 0x000000ffff147224 */ /* 0x000fc600078e0000 */
[----:B------:R-:W-:Y:S02]  /*11a0*/  FSEL R19, R0, R19, P0 ;  /* 0x0000001300137208 */ /* 0x000fe40000000000 */
[----:B------:R-:W-:-:S07]  /*11b0*/  SEL R14, R9, R14, P0 ;  /* 0x0000000e090e7207 */ /* 0x000fce0000000000 */
.L_x_4:
[----:B------:R-:W-:Y:S05]  /*11c0*/  BSYNC.RECONVERGENT B0 ;  /* 0x0000000000007941 */ /* 0x000fea0003800200 */
.L_x_3:
[----:B------:R-:W-:Y:S01]  /*11d0*/  VIADD R9, R9, 0x1 ;  /* 0x0000000109097836 */ /* 0x000fe20000000000 */
[----:B------:R-:W-:Y:S01]  /*11e0*/  IADD3 R11, PT, PT, R11, 0x1, RZ ;  /* 0x000000010b0b7810 */ /* 0x000fe20007ffe0ff */
[----:B------:R-:W-:-:S03]  /*11f0*/  VIADD R13, R13, 0x1 ;  /* 0x000000010d0d7836 */ /* 0x000fc60000000000 */
[----:B------:R-:W-:-:S13]  /*1200*/  ISETP.NE.AND P0, PT, R9, R10, PT ;  /* 0x0000000a0900720c */ /* 0x000fda0003f05270 */
[----:B------:R-:W-:Y:S05]  /*1210*/  @P0 BRA `(.L_x_30) ;  /* 0xfffffff000580947 */ /* 0x000fea000383ffff */
.L_x_1:
[----:B------:R-:W-:Y:S05]  /*1220*/  WARPSYNC.ALL ;  /* 0x0000000000007948 */ /* 0x000fea0003800000 */
[----:B0-----:R-:W0:Y:S08]  /*1230*/  LDC.64 R2, c[0x0][0x398] ;  /* 0x0000e600ff027b82 */ /* 0x001e300000000a00 */
[----:B------:R-:W-:Y:S06]  /*1240*/  BAR.SYNC.DEFER_BLOCKING 0x0 ;  /* 0x0000000000007b1d */ /* 0x000fec0000010000 */
[----:B0-----:R-:W2:Y:S02]  /*1250*/  LDG.E R0, desc[UR36][R2.64] ;  /* 0x0000002402007981 */ /* 0x001ea4000c1e1900 */
[----:B--2---:R-:W-:-:S13]  /*1260*/  FSETP.GT.AND P0, PT, R19, R0, PT ;  /* 0x000000001300720b */ /* 0x004fda0003f04000 */
[----:B------:R-:W-:Y:S05]  /*1270*/  @!P0 EXIT ;  /* 0x000000000000894d */ /* 0x000fea0003800000 */
[----:B------:R-:W0:Y:S01]  /*1280*/  LDC.64 R4, c[0x0][0x390] ;  /* 0x0000e400ff047b82 */ /* 0x000e220000000a00 */
[----:B------:R-:W-:Y:S04]  /*1290*/  STG.E desc[UR36][R2.64], R19 ;  /* 0x0000001302007986 */ /* 0x000fe8000c101924 */
[----:B0-----:R-:W-:Y:S01]  /*12a0*/  STG.E desc[UR36][R4.64], R14 ;  /* 0x0000000e04007986 */ /* 0x001fe2000c101924 */
[----:B------:R-:W-:Y:S05]  /*12b0*/  EXIT ;  /* 0x000000000000794d */ /* 0x000fea0003800000 */
        .weak           $__internal_0_$__cuda_sm3x_div_rn_noftz_f32_slowpath
        .type           $__internal_0_$__cuda_sm3x_div_rn_noftz_f32_slowpath,@function
        .size           $__internal_0_$__cuda_sm3x_div_rn_noftz_f32_slowpath,(.L_x_43 - $__internal_0_$__cuda_sm3x_div_rn_noftz_f32_slowpath)
$__internal_0_$__cuda_sm3x_div_rn_noftz_f32_slowpath:
[----:B------:R-:W-:Y:S01]  /*12c0*/  SHF.R.U32.HI R4, RZ, 0x17, R3 ;  /* 0x00000017ff047819 */ /* 0x000fe20000011603 */
[----:B------:R-:W-:Y:S01]  /*12d0*/  BSSY.RECONVERGENT B1, `(.L_x_31) ;  /* 0x0000062000017945 */ /* 0x000fe20003800200 */
[----:B------:R-:W-:Y:S02]  /*12e0*/  SHF.R.U32.HI R21, RZ, 0x17, R0 ;  /* 0x00000017ff157819 */ /* 0x000fe40000011600 */
[----:B------:R-:W-:Y:S02]  /*12f0*/  LOP3.LUT R4, R4, 0xff, RZ, 0xc0, !PT ;  /* 0x000000ff04047812 */ /* 0x000fe400078ec0ff */
[----:B------:R-:W-:-:S03]  /*1300*/  LOP3.LUT R21, R21, 0xff, RZ, 0xc0, !PT ;  /* 0x000000ff15157812 */ /* 0x000fc600078ec0ff */
[----:B------:R-:W-:Y:S02]  /*1310*/  VIADD R26, R4, 0xffffffff ;  /* 0xffffffff041a7836 */ /* 0x000fe40000000000 */
[----:B------:R-:W-:-:S03]  /*1320*/  VIADD R22, R21, 0xffffffff ;  /* 0xffffffff15167836 */ /* 0x000fc60000000000 */
[----:B------:R-:W-:-:S04]  /*1330*/  ISETP.GT.U32.AND P0, PT, R26, 0xfd, PT ;  /* 0x000000fd1a00780c */ /* 0x000fc80003f04070 */
[----:B------:R-:W-:-:S13]  /*1340*/  ISETP.GT.U32.OR P0, PT, R22, 0xfd, P0 ;  /* 0x000000fd1600780c */ /* 0x000fda0000704470 */
[----:B------:R-:W-:Y:S01]  /*1350*/  @!P0 MOV R5, RZ ;  /* 0x000000ff00058202 */ /* 0x000fe20000000f00 */
[----:B------:R-:W-:Y:S06]  /*1360*/  @!P0 BRA `(.L_x_32) ;  /* 0x00000000005c8947 */ /* 0x000fec0003800000 */
[----:B------:R-:W-:Y:S02]  /*1370*/  FSETP.GTU.FTZ.AND P0, PT, |R0|, +INF , PT ;  /* 0x7f8000000000780b */ /* 0x000fe40003f1c200 */
[----:B------:R-:W-:-:S04]  /*1380*/  FSETP.GTU.FTZ.AND P1, PT, |R3|, +INF , PT ;  /* 0x7f8000000300780b */ /* 0x000fc80003f3c200 */
[----:B------:R-:W-:-:S13]  /*1390*/  PLOP3.LUT P0, PT, P0, P1, PT, 0xf8, 0x8f ;  /* 0x00000000008f781c */ /* 0x000fda0000703f70 */
[----:B------:R-:W-:Y:S05]  /*13a0*/  @P0 BRA `(.L_x_33) ;  /* 0x00000004004c0947 */ /* 0x000fea0003800000 */
[----:B------:R-:W-:-:S13]  /*13b0*/  LOP3.LUT P0, RZ, R3, 0x7fffffff, R0, 0xc8, !PT ;  /* 0x7fffffff03ff7812 */ /* 0x000fda000780c800 */
[----:B------:R-:W-:Y:S05]  /*13c0*/  @!P0 BRA `(.L_x_34) ;  /* 0x00000004003c8947 */ /* 0x000fea0003800000 */
[C---:B------:R-:W-:Y:S02]  /*13d0*/  FSETP.NEU.FTZ.AND P5, PT, |R0|.reuse, +INF , PT ;  /* 0x7f8000000000780b */ /* 0x040fe40003fbd200 */
[----:B------:R-:W-:Y:S02]  /*13e0*/  FSETP.NEU.FTZ.AND P1, PT, |R3|, +INF , PT ;  /* 0x7f8000000300780b */ /* 0x000fe40003f3d200 */
[----:B------:R-:W-:-:S11]  /*13f0*/  FSETP.NEU.FTZ.AND P0, PT, |R0|, +INF , PT ;  /* 0x7f8000000000780b */ /* 0x000fd60003f1d200 */
[----:B------:R-:W-:Y:S05]  /*1400*/  @!P1 BRA !P5, `(.L_x_34) ;  /* 0x00000004002c9947 */ /* 0x000fea0006800000 */
[----:B------:R-:W-:-:S04]  /*1410*/  LOP3.LUT P5, RZ, R0, 0x7fffffff, RZ, 0xc0, !PT ;  /* 0x7fffffff00ff7812 */ /* 0x000fc800078ac0ff */
[----:B------:R-:W-:-:S13]  /*1420*/  PLOP3.LUT P1, PT, P1, P5, PT, 0x2f, 0xf2 ;  /* 0x0000000000f2781c */ /* 0x000fda0000f2a577 */
[----:B------:R-:W-:Y:S05]  /*1430*/  @P1 BRA `(.L_x_35) ;  /* 0x0000000400181947 */ /* 0x000fea0003800000 */
[----:B------:R-:W-:-:S04]  /*1440*/  LOP3.LUT P1, RZ, R3, 0x7fffffff, RZ, 0xc0, !PT ;  /* 0x7fffffff03ff7812 */ /* 0x000fc8000782c0ff */
[----:B------:R-:W-:-:S13]  /*1450*/  PLOP3.LUT P0, PT, P0, P1, PT, 0x2f, 0xf2 ;  /* 0x0000000000f2781c */ /* 0x000fda0000702577 */
[----:B------:R-:W-:Y:S05]  /*1460*/  @P0 BRA `(.L_x_36) ;  /* 0x0000000400000947 */ /* 0x000fea0003800000 */
[----:B------:R-:W-:Y:S02]  /*1470*/  ISETP.GE.AND P0, PT, R22, RZ, PT ;  /* 0x000000ff1600720c */ /* 0x000fe40003f06270 */
[----:B------:R-:W-:-:S11]  /*1480*/  ISETP.GE.AND P1, PT, R26, RZ, PT ;  /* 0x000000ff1a00720c */ /* 0x000fd60003f26270 */
[----:B------:R-:W-:Y:S02]  /*1490*/  @P0 IMAD.MOV.U32 R5, RZ, RZ, RZ ;  /* 0x000000ffff050224 */ /* 0x000fe400078e00ff */
[----:B------:R-:W-:Y:S01]  /*14a0*/  @!P0 FFMA R0, R0, 1.84467440737095516160e+19, RZ ;  /* 0x5f80000000008823 */ /* 0x000fe200000000ff */
[----:B------:R-:W-:Y:S02]  /*14b0*/  @!P0 IMAD.MOV.U32 R5, RZ, RZ, -0x40 ;  /* 0xffffffc0ff058424 */ /* 0x000fe400078e00ff */
[----:B------:R-:W-:Y:S02]  /*14c0*/  @!P1 FFMA R3, R3, 1.84467440737095516160e+19, RZ ;  /* 0x5f80000003039823 */ /* 0x000fe400000000ff */
[----:B------:R-:W-:-:S07]  /*14d0*/  @!P1 VIADD R5, R5, 0x40 ;  /* 0x0000004005059836 */ /* 0x000fce0000000000 */
.L_x_32:
[----:B------:R-:W-:Y:S01]  /*14e0*/  LEA R22, R4, 0xc0800000, 0x17 ;  /* 0xc080000004167811 */ /* 0x000fe200078eb8ff */
[----:B------:R-:W-:Y:S01]  /*14f0*/  VIADD R21, R21, 0xffffff81 ;  /* 0xffffff8115157836 */ /* 0x000fe20000000000 */
[----:B------:R-:W-:Y:S02]  /*1500*/  BSSY.RECONVERGENT B2, `(.L_x_37) ;  /* 0x0000035000027945 */ /* 0x000fe40003800200 */
[----:B------:R-:W-:Y:S01]  /*1510*/  IADD3 R26, PT, PT, -R22, R3, RZ ;  /* 0x00000003161a7210 */ /* 0x000fe20007ffe1ff */
[----:B------:R-:W-:-:S03]  /*1520*/  IMAD R0, R21, -0x800000, R0 ;  /* 0xff80000015007824 */ /* 0x000fc600078e0200 */
[----:B------:R0:W1:Y:S01]  /*1530*/  MUFU.RCP R22, R26 ;  /* 0x0000001a00167308 */ /* 0x0000620000001000 */
[----:B------:R-:W-:Y:S01]  /*1540*/  FADD.FTZ R29, -R26, -RZ ;  /* 0x800000ff1a1d7221 */ /* 0x000fe20000010100 */
[----:B0-----:R-:W-:-:S05]  /*1550*/  IADD3 R26, PT, PT, R21, 0x7f, -R4 ;  /* 0x0000007f151a7810 */ /* 0x001fca0007ffe804 */
[----:B------:R-:W-:Y:S02]  /*1560*/  IMAD.IADD R5, R26, 0x1, R5 ;  /* 0x000000011a057824 */ /* 0x000fe400078e0205 */
[----:B-1----:R-:W-:-:S04]  /*1570*/  FFMA R3, R22, R29, 1 ;  /* 0x3f80000016037423 */ /* 0x002fc8000000001d */
[----:B------:R-:W-:-:S04]  /*1580*/  FFMA R3, R22, R3, R22 ;  /* 0x0000000316037223 */ /* 0x000fc80000000016 */
[----:B------:R-:W-:-:S04]  /*1590*/  FFMA R22, R0, R3, RZ ;  /* 0x0000000300167223 */ /* 0x000fc800000000ff */
[----:B------:R-:W-:-:S04]  /*15a0*/  FFMA R28, R29, R22, R0 ;  /* 0x000000161d1c7223 */ /* 0x000fc80000000000 */
[----:B------:R-:W-:-:S04]  /*15b0*/  FFMA R22, R3, R28, R22 ;  /* 0x0000001c03167223 */ /* 0x000fc80000000016 */
[----:B------:R-:W-:-:S04]  /*15c0*/  FFMA R29, R29, R22, R0 ;  /* 0x000000161d1d7223 */ /* 0x000fc80000000000 */
[----:B------:R-:W-:-:S05]  /*15d0*/  FFMA R0, R3, R29, R22 ;  /* 0x0000001d03007223 */ /* 0x000fca0000000016 */
[----:B------:R-:W-:-:S04]  /*15e0*/  SHF.R.U32.HI R4, RZ, 0x17, R0 ;  /* 0x00000017ff047819 */ /* 0x000fc80000011600 */
[----:B------:R-:W-:-:S05]  /*15f0*/  LOP3.LUT R4, R4, 0xff, RZ, 0xc0, !PT ;  /* 0x000000ff04047812 */ /* 0x000fca00078ec0ff */
[----:B------:R-:W-:-:S05]  /*1600*/  IMAD.IADD R4, R4, 0x1, R5 ;  /* 0x0000000104047824 */ /* 0x000fca00078e0205 */
[----:B------:R-:W-:-:S04]  /*1610*/  IADD3 R21, PT, PT, R4, -0x1, RZ ;  /* 0xffffffff04157810 */ /* 0x000fc80007ffe0ff */
[----:B------:R-:W-:-:S13]  /*1620*/  ISETP.GE.U32.AND P0, PT, R21, 0xfe, PT ;  /* 0x000000fe1500780c */ /* 0x000fda0003f06070 */
[----:B------:R-:W-:Y:S05]  /*1630*/  @!P0 BRA `(.L_x_38) ;  /* 0x0000000000808947 */ /* 0x000fea0003800000 */
[----:B------:R-:W-:-:S13]  /*1640*/  ISETP.GT.AND P0, PT, R4, 0xfe, PT ;  /* 0x000000fe0400780c */ /* 0x000fda0003f04270 */
[----:B------:R-:W-:Y:S05]  /*1650*/  @P0 BRA `(.L_x_39) ;  /* 0x00000000006c0947 */ /* 0x000fea0003800000 */
[----:B------:R-:W-:-:S13]  /*1660*/  ISETP.GE.AND P0, PT, R4, 0x1, PT ;  /* 0x000000010400780c */ /* 0x000fda0003f06270 */
[----:B------:R-:W-:Y:S05]  /*1670*/  @P0 BRA `(.L_x_40) ;  /* 0x0000000000740947 */ /* 0x000fea0003800000 */
[----:B------:R-:W-:Y:S02]  /*1680*/  ISETP.GE.AND P0, PT, R4, -0x18, PT ;  /* 0xffffffe80400780c */ /* 0x000fe40003f06270 */
[----:B------:R-:W-:-:S11]  /*1690*/  LOP3.LUT R0, R0, 0x80000000, RZ, 0xc0, !PT ;  /* 0x8000000000007812 */ /* 0x000fd600078ec0ff */
[----:B------:R-:W-:Y:S05]  /*16a0*/  @!P0 BRA `(.L_x_40) ;  /* 0x0000000000688947 */ /* 0x000fea0003800000 */
[CCC-:B------:R-:W-:Y:S01]  /*16b0*/  FFMA.RZ R21, R3.reuse, R29.reuse, R22.reuse ;  /* 0x0000001d03157223 */ /* 0x1c0fe2000000c016 */
[C---:B------:R-:W-:Y:S02]  /*16c0*/  VIADD R26, R4.reuse, 0x20 ;  /* 0x00000020041a7836 */ /* 0x040fe40000000000 */
[CCC-:B------:R-:W-:Y:S01]  /*16d0*/  FFMA.RP R5, R3.reuse, R29.reuse, R22.reuse ;  /* 0x0000001d03057223 */ /* 0x1c0fe20000008016 */
[C---:B------:R-:W-:Y:S01]  /*16e0*/  ISETP.NE.AND P5, PT, R4.reuse, RZ, PT ;  /* 0x000000ff0400720c */ /* 0x040fe20003fa5270 */
[----:B------:R-:W-:Y:S01]  /*16f0*/  FFMA.RM R22, R3, R29, R22 ;  /* 0x0000001d03167223 */ /* 0x000fe20000004016 */
[----:B------:R-:W-:Y:S02]  /*1700*/  LOP3.LUT R21, R21, 0x7fffff, RZ, 0xc0, !PT ;  /* 0x007fffff15157812 */ /* 0x000fe400078ec0ff */
[----:B------:R-:W-:Y:S01]  /*1710*/  ISETP.NE.AND P1, PT, R4, RZ, PT ;  /* 0x000000ff0400720c */ /* 0x000fe20003f25270 */
[----:B------:R-:W-:Y:S01]  /*1720*/  IMAD.MOV R4, RZ, RZ, -R4 ;  /* 0x000000ffff047224 */ /* 0x000fe200078e0a04 */
[----:B------:R-:W-:-:S02]  /*1730*/  LOP3.LUT R21, R21, 0x800000, RZ, 0xfc, !PT ;  /* 0x0080000015157812 */ /* 0x000fc400078efcff */
[----:B------:R-:W-:Y:S02]  /*1740*/  FSETP.NEU.FTZ.AND P0, PT, R5, R22, PT ;  /* 0x000000160500720b */ /* 0x000fe40003f1d000 */
[----:B------:R-:W-:Y:S02]  /*1750*/  SHF.L.U32 R26, R21, R26, RZ ;  /* 0x0000001a151a7219 */ /* 0x000fe400000006ff */
[----:B------:R-:W-:Y:S02]  /*1760*/  SEL R4, R4, RZ, P5 ;  /* 0x000000ff04047207 */ /* 0x000fe40002800000 */
[----:B------:R-:W-:Y:S02]  /*1770*/  ISETP.NE.AND P1, PT, R26, RZ, P1 ;  /* 0x000000ff1a00720c */ /* 0x000fe40000f25270 */
[----:B------:R-:W-:Y:S02]  /*1780*/  SHF.R.U32.HI R4, RZ, R4, R21 ;  /* 0x00000004ff047219 */ /* 0x000fe40000011615 */
[----:B------:R-:W-:-:S02]  /*1790*/  PLOP3.LUT P0, PT, P0, P1, PT, 0xf8, 0x8f ;  /* 0x00000000008f781c */ /* 0x000fc40000703f70 */
[----:B------:R-:W-:Y:S02]  /*17a0*/  SHF.R.U32.HI R22, RZ, 0x1, R4 ;  /* 0x00000001ff167819 */ /* 0x000fe40000011604 */
[----:B------:R-:W-:-:S04]  /*17b0*/  SEL R3, RZ, 0x1, !P0 ;  /* 0x00000001ff037807 */ /* 0x000fc80004000000 */
[----:B------:R-:W-:-:S04]  /*17c0*/  LOP3.LUT R3, R3, 0x1, R22, 0xf8, !PT ;  /* 0x0000000103037812 */ /* 0x000fc800078ef816 */
[----:B------:R-:W-:-:S05]  /*17d0*/  LOP3.LUT R3, R3, R4, RZ, 0xc0, !PT ;  /* 0x0000000403037212 */ /* 0x000fca00078ec0ff */
[----:B------:R-:W-:-:S05]  /*17e0*/  IMAD.IADD R3, R22, 0x1, R3 ;  /* 0x0000000116037824 */ /* 0x000fca00078e0203 */
[----:B------:R-:W-:Y:S01]  /*17f0*/  LOP3.LUT R0, R3, R0, RZ, 0xfc, !PT ;  /* 0x0000000003007212 */ /* 0x000fe200078efcff */
[----:B------:R-:W-:Y:S06]  /*1800*/  BRA `(.L_x_40) ;  /* 0x0000000000107947 */ /* 0x000fec0003800000 */
.L_x_39:
[----:B------:R-:W-:-:S04]  /*1810*/  LOP3.LUT R0, R0, 0x80000000, RZ, 0xc0, !PT ;  /* 0x8000000000007812 */ /* 0x000fc800078ec0ff */
[----:B------:R-:W-:Y:S01]  /*1820*/  LOP3.LUT R0, R0, 0x7f800000, RZ, 0xfc, !PT ;  /* 0x7f80000000007812 */ /* 0x000fe200078efcff */
[----:B------:R-:W-:Y:S06]  /*1830*/  BRA `(.L_x_40) ;  /* 0x0000000000047947 */ /* 0x000fec0003800000 */
.L_x_38:
[----:B------:R-:W-:-:S07]  /*1840*/  LEA R0, R5, R0, 0x17 ;  /* 0x0000000005007211 */ /* 0x000fce00078eb8ff */
.L_x_40:
[----:B------:R-:W-:Y:S05]  /*1850*/  BSYNC.RECONVERGENT B2 ;  /* 0x0000000000027941 */ /* 0x000fea0003800200 */
.L_x_37:
[----:B------:R-:W-:Y:S05]  /*1860*/  BRA `(.L_x_41) ;  /* 0x0000000000207947 */ /* 0x000fea0003800000 */
.L_x_36:
[----:B------:R-:W-:-:S04]  /*1870*/  LOP3.LUT R0, R3, 0x80000000, R0, 0x48, !PT ;  /* 0x8000000003007812 */ /* 0x000fc800078e4800 */
[----:B------:R-:W-:Y:S01]  /*1880*/  LOP3.LUT R0, R0, 0x7f800000, RZ, 0xfc, !PT ;  /* 0x7f80000000007812 */ /* 0x000fe200078efcff */
[----:B------:R-:W-:Y:S06]  /*1890*/  BRA `(.L_x_41) ;  /* 0x0000000000147947 */ /* 0x000fec0003800000 */
.L_x_35:
[----:B------:R-:W-:Y:S01]  /*18a0*/  LOP3.LUT R0, R3, 0x80000000, R0, 0x48, !PT ;  /* 0x8000000003007812 */ /* 0x000fe200078e4800 */
[----:B------:R-:W-:Y:S06]  /*18b0*/  BRA `(.L_x_41) ;  /* 0x00000000000c7947 */ /* 0x000fec0003800000 */
.L_x_34:
[----:B------:R-:W0:Y:S01]  /*18c0*/  MUFU.RSQ R0, -QNAN ;  /* 0xffc0000000007908 */ /* 0x000e220000001400 */
[----:B------:R-:W-:Y:S05]  /*18d0*/  BRA `(.L_x_41) ;  /* 0x0000000000047947 */ /* 0x000fea0003800000 */
.L_x_33:
[----:B------:R-:W-:-:S07]  /*18e0*/  FADD.FTZ R0, R0, R3 ;  /* 0x0000000300007221 */ /* 0x000fce0000010000 */
.L_x_41:
[----:B------:R-:W-:Y:S05]  /*18f0*/  BSYNC.RECONVERGENT B1 ;  /* 0x0000000000017941 */ /* 0x000fea0003800200 */
.L_x_31:
[----:B------:R-:W-:Y:S02]  /*1900*/  IMAD.MOV.U32 R4, RZ, RZ, R20 ;  /* 0x000000ffff047224 */ /* 0x000fe400078e0014 */
[----:B------:R-:W-:-:S04]  /*1910*/  IMAD.MOV.U32 R5, RZ, RZ, 0x0 ;  /* 0x00000000ff057424 */ /* 0x000fc800078e00ff */
[----:B0-----:R-:W-:Y:S05]  /*1920*/  RET.REL.NODEC R4 `(_Z7findMaxPfiiPiS_) ;  /* 0xffffffe404b47950 */ /* 0x001fea0003c3ffff */
.L_x_42:
[----:B------:R-:W-:-:S00]  /*1930*/  BRA `(.L_x_42) ;  /* 0xfffffffc00fc7947 */ /* 0x000fc0000383ffff */
[----:B------:R-:W-:-:S00]  /*1940*/  NOP ;  /* 0x0000000000007918 */ /* 0x000fc00000000000 */
        /* <DEDUP_REMOVED lines=11> */
.L_x_43:


//--------------------- .nv.global.init           --------------------------
	.section	.nv.global.init,"aw",@progbits
.nv.global.init:
	.type		$str,@object
	.size		$str,(.L_0 - $str)
$str:
        /*0000*/ 	.byte	0x6d, 0x65, 0x3a, 0x20, 0x25, 0x64, 0x00
.L_0:


//--------------------- .nv.shared._Z7findMaxPfiiPiS_ --------------------------
	.section	.nv.shared._Z7findMaxPfiiPiS_,"aw",@nobits
	.sectionflags	@""
	.align	16
	.zero		1024


//--------------------- .nv.shared.reserved.0     --------------------------
	.section	.nv.shared.reserved.0,"aw",@nobits
	.weak		__nv_reservedSMEM_offset_0_alias
	.size		__nv_reservedSMEM_offset_0_alias, 0, 64
	.other		__nv_reservedSMEM_offset_0_alias,@"STO_CUDA_RESERVED_SHARED STV_DEFAULT"
__nv_reservedSMEM_offset_0_alias:
	.zero		0
	.zero		64


//--------------------- .nv.constant0._Z7findMaxPfiiPiS_ --------------------------
	.section	.nv.constant0._Z7findMaxPfiiPiS_,"a",@progbits
	.sectionflags	@""
	.align	4
.nv.constant0._Z7findMaxPfiiPiS_:
	.zero		928


//--------------------- SYMBOLS --------------------------

	.type		.nv.reservedSmem.offset0,@object
	.size		.nv.reservedSmem.offset0,0x4
	.type		.nv.reservedSmem.cap,@object
	.size		.nv.reservedSmem.cap,0x4
	.type		vprintf,@function
